//
// Generated by NVIDIA NVVM Compiler
//
// Compiler Build ID: CL-36424714
// Cuda compilation tools, release 13.0, V13.0.88
// Based on NVVM 20.0.0
//

.version 9.0
.target sm_100
.address_size 64

	// .globl	_Z7vec_addiPKfS0_Pf

.visible .entry _Z7vec_addiPKfS0_Pf(
	.param .u32 _Z7vec_addiPKfS0_Pf_param_0,
	.param .u64 .ptr .align 1 _Z7vec_addiPKfS0_Pf_param_1,
	.param .u64 .ptr .align 1 _Z7vec_addiPKfS0_Pf_param_2,
	.param .u64 .ptr .align 1 _Z7vec_addiPKfS0_Pf_param_3
)
{
	.reg .pred 	%p<2>;
	.reg .b32 	%r<6>;
	.reg .b32 	%f<4>;
	.reg .b64 	%rd<11>;

	ld.param.u32 	%r2, [_Z7vec_addiPKfS0_Pf_param_0];
	ld.param.u64 	%rd1, [_Z7vec_addiPKfS0_Pf_param_1];
	ld.param.u64 	%rd2, [_Z7vec_addiPKfS0_Pf_param_2];
	ld.param.u64 	%rd3, [_Z7vec_addiPKfS0_Pf_param_3];
	mov.u32 	%r3, %ctaid.x;
	mov.u32 	%r4, %ntid.x;
	mov.u32 	%r5, %tid.x;
	mad.lo.s32 	%r1, %r3, %r4, %r5;
	setp.ge.s32 	%p1, %r1, %r2;
	@%p1 bra 	$L__BB0_2;
	cvta.to.global.u64 	%rd4, %rd1;
	cvta.to.global.u64 	%rd5, %rd2;
	cvta.to.global.u64 	%rd6, %rd3;
	mul.wide.s32 	%rd7, %r1, 4;
	add.s64 	%rd8, %rd4, %rd7;
	ld.global.f32 	%f1, [%rd8];
	add.s64 	%rd9, %rd5, %rd7;
	ld.global.f32 	%f2, [%rd9];
	add.f32 	%f3, %f1, %f2;
	add.s64 	%rd10, %rd6, %rd7;
	st.global.f32 	[%rd10], %f3;
$L__BB0_2:
	ret;

}


// ===== COMPILED SASS (sm_100) =====

	.target	sm_100

	.elftype	@"ET_EXEC"


//--------------------- .note.nv.tkinfo           --------------------------
	.section	.note.nv.tkinfo,"",@"SHT_NOTE"
	.sectionflags	@"SHF_NOTE_NV_TKINFO"
	.tkinfo
        /*0018*/ 	.word	0x00000002
        /*0030*/ 	.string	""
        /*0030*/ 	.string	"ptxas"
        /*0030*/ 	.string	"Cuda compilation tools, release 13.0, V13.0.88"
        /*0030*/ 	.string	"Build cuda_13.0.r13.0/compiler.36424714_0"
        /*0030*/ 	.string	"-arch sm_100 -m 64 "



//--------------------- .note.nv.cuinfo           --------------------------
	.section	.note.nv.cuinfo,"",@"SHT_NOTE"
	.sectionflags	@"SHF_NOTE_NV_CUINFO"
        /*0018*/ 	.short	0x0002
        /*001a*/ 	.short	0x0064
        /*001c*/ 	.short	0x0082
	.zero		2


//--------------------- .nv.info                  --------------------------
	.section	.nv.info,"",@"SHT_CUDA_INFO"
	.align	4


	//----- nvinfo : EIATTR_REGCOUNT
	.align		4
        /*0000*/ 	.byte	0x04, 0x2f
        /*0002*/ 	.short	(.L_1 - .L_0)
	.align		4
.L_0:
        /*0004*/ 	.word	index@(_Z7vec_addiPKfS0_Pf)
        /*0008*/ 	.word	0x0000000c


	//----- nvinfo : EIATTR_FRAME_SIZE
	.align		4
.L_1:
        /*000c*/ 	.byte	0x04, 0x11
        /*000e*/ 	.short	(.L_3 - .L_2)
	.align		4
.L_2:
        /*0010*/ 	.word	index@(_Z7vec_addiPKfS0_Pf)
        /*0014*/ 	.word	0x00000000


	//----- nvinfo : EIATTR_MIN_STACK_SIZE
	.align		4
.L_3:
        /*0018*/ 	.byte	0x04, 0x12
        /*001a*/ 	.short	(.L_5 - .L_4)
	.align		4
.L_4:
        /*001c*/ 	.word	index@(_Z7vec_addiPKfS0_Pf)
        /*0020*/ 	.word	0x00000000
.L_5:


//--------------------- .nv.compat                --------------------------
	.section	.nv.compat,"",@"SHT_CUDA_COMPAT_INFO"
	.align	4
        /*0000*/ 	.byte	0x02, 0x09, 0x00, 0x00, 0x02, 0x02, 0x01, 0x00, 0x02, 0x05, 0x05, 0x00, 0x03, 0x07, 0x01, 0x01
        /*0010*/ 	.byte	0x02, 0x03, 0x00, 0x00, 0x02, 0x06, 0x01, 0x00, 0x04, 0x0b, 0x08, 0x00, 0x09, 0x00, 0x00, 0x00
        /*0020*/ 	.byte	0x00, 0x00, 0x00, 0x00


//--------------------- .nv.info._Z7vec_addiPKfS0_Pf --------------------------
	.section	.nv.info._Z7vec_addiPKfS0_Pf,"",@"SHT_CUDA_INFO"
	.sectionflags	@""
	.align	4


	//----- nvinfo : EIATTR_CUDA_API_VERSION
	.align		4
        /*0000*/ 	.byte	0x04, 0x37
        /*0002*/ 	.short	(.L_7 - .L_6)
.L_6:
        /*0004*/ 	.word	0x00000082


	//----- nvinfo : EIATTR_KPARAM_INFO
	.align		4
.L_7:
        /*0008*/ 	.byte	0x04, 0x17
        /*000a*/ 	.short	(.L_9 - .L_8)
.L_8:
        /*000c*/ 	.word	0x00000000
        /*0010*/ 	.short	0x0003
        /*0012*/ 	.short	0x0018
        /*0014*/ 	.byte	0x00, 0xf5, 0x21, 0x00


	//----- nvinfo : EIATTR_KPARAM_INFO
	.align		4
.L_9:
        /*0018*/ 	.byte	0x04, 0x17
        /*001a*/ 	.short	(.L_11 - .L_10)
.L_10:
        /*001c*/ 	.word	0x00000000
        /*0020*/ 	.short	0x0002
        /*0022*/ 	.short	0x0010
        /*0024*/ 	.byte	0x00, 0xf5, 0x21, 0x00


	//----- nvinfo : EIATTR_KPARAM_INFO
	.align		4
.L_11:
        /*0028*/ 	.byte	0x04, 0x17
        /*002a*/ 	.short	(.L_13 - .L_12)
.L_12:
        /*002c*/ 	.word	0x00000000
        /*0030*/ 	.short	0x0001
        /*0032*/ 	.short	0x0008
        /*0034*/ 	.byte	0x00, 0xf5, 0x21, 0x00


	//----- nvinfo : EIATTR_KPARAM_INFO
	.align		4
.L_13:
        /*0038*/ 	.byte	0x04, 0x17
        /*003a*/ 	.short	(.L_15 - .L_14)
.L_14:
        /*003c*/ 	.word	0x00000000
        /*0040*/ 	.short	0x0000
        /*0042*/ 	.short	0x0000
        /*0044*/ 	.byte	0x00, 0xf0, 0x11, 0x00


	//----- nvinfo : EIATTR_SPARSE_MMA_MASK
	.align		4
.L_15:
        /*0048*/ 	.byte	0x03, 0x50
        /*004a*/ 	.short	0x0000


	//----- nvinfo : EIATTR_MAXREG_COUNT
	.align		4
        /*004c*/ 	.byte	0x03, 0x1b
        /*004e*/ 	.short	0x00ff


	//----- nvinfo : EIATTR_MERCURY_ISA_VERSION
	.align		4
        /*0050*/ 	.byte	0x03, 0x5f
        /*0052*/ 	.short	0x0101


	//----- nvinfo : EIATTR_VRC_CTA_INIT_COUNT
	.align		4
        /*0054*/ 	.byte	0x02, 0x4a
	.zero		1
	.zero		1


	//----- nvinfo : EIATTR_EXIT_INSTR_OFFSETS
	.align		4
        /*0058*/ 	.byte	0x04, 0x1c
        /*005a*/ 	.short	(.L_17 - .L_16)


	//   ....[0]....
.L_16:
        /*005c*/ 	.word	0x00000070


	//   ....[1]....
        /*0060*/ 	.word	0x00000130


	//----- nvinfo : EIATTR_CBANK_PARAM_SIZE
	.align		4
.L_17:
        /*0064*/ 	.byte	0x03, 0x19
        /*0066*/ 	.short	0x0020


	//----- nvinfo : EIATTR_PARAM_CBANK
	.align		4
        /*0068*/ 	.byte	0x04, 0x0a
        /*006a*/ 	.short	(.L_19 - .L_18)
	.align		4
.L_18:
        /*006c*/ 	.word	index@(.nv.constant0._Z7vec_addiPKfS0_Pf)
        /*0070*/ 	.short	0x0380
        /*0072*/ 	.short	0x0020


	//----- nvinfo : EIATTR_SW_WAR
	.align		4
.L_19:
        /*0074*/ 	.byte	0x04, 0x36
        /*0076*/ 	.short	(.L_21 - .L_20)
.L_20:
        /*0078*/ 	.word	0x00000008
.L_21:


//--------------------- .nv.callgraph             --------------------------
	.section	.nv.callgraph,"",@"SHT_CUDA_CALLGRAPH"
	.align	4
	.sectionentsize	8
	.align		4
        /*0000*/ 	.word	0x00000000
	.align		4
        /*0004*/ 	.word	0xffffffff
	.align		4
        /*0008*/ 	.word	0x00000000
	.align		4
        /*000c*/ 	.word	0xfffffffe
	.align		4
        /*0010*/ 	.word	0x00000000
	.align		4
        /*0014*/ 	.word	0xfffffffd
	.align		4
        /*0018*/ 	.word	0x00000000
	.align		4
        /*001c*/ 	.word	0xfffffffc


//--------------------- .text._Z7vec_addiPKfS0_Pf --------------------------
	.section	.text._Z7vec_addiPKfS0_Pf,"ax",@progbits
	.align	128
        .global         _Z7vec_addiPKfS0_Pf
        .type           _Z7vec_addiPKfS0_Pf,@function
        .size           _Z7vec_addiPKfS0_Pf,(.L_x_1 - _Z7vec_addiPKfS0_Pf)
        .other          _Z7vec_addiPKfS0_Pf,@"STO_CUDA_ENTRY STV_DEFAULT"
_Z7vec_addiPKfS0_Pf:
.text._Z7vec_addiPKfS0_Pf:
[----:B------:R-:W-:Y:S01]  /*0000*/  LDC R1, c[0x0][0x37c] ;  /* 0x0000df00ff017b82 */ /* 0x000fe20000000800 */
[----:B------:R-:W0:Y:S07]  /*0010*/  S2R R0, SR_TID.X ;  /* 0x0000000000007919 */ /* 0x000e2e0000002100 */
[----:B------:R-:W0:Y:S01]  /*0020*/  S2UR UR4, SR_CTAID.X ;  /* 0x00000000000479c3 */ /* 0x000e220000002500 */
[----:B------:R-:W1:Y:S07]  /*0030*/  LDCU UR5, c[0x0][0x380] ;  /* 0x00007000ff0577ac */ /* 0x000e6e0008000800 */
[----:B------:R-:W0:Y:S02]  /*0040*/  LDC R9, c[0x0][0x360] ;  /* 0x0000d800ff097b82 */ /* 0x000e240000000800 */
[----:B0-----:R-:W-:-:S05]  /*0050*/  IMAD R9, R9, UR4, R0 ;  /* 0x0000000409097c24 */ /* 0x001fca000f8e0200 */
[----:B-1----:R-:W-:-:S13]  /*0060*/  ISETP.GE.AND P0, PT, R9, UR5, PT ;  /* 0x0000000509007c0c */ /* 0x002fda000bf06270 */
[----:B------:R-:W-:Y:S05]  /*0070*/  @P0 EXIT ;  /* 0x000000000000094d */ /* 0x000fea0003800000 */
[----:B------:R-:W0:Y:S01]  /*0080*/  LDC.64 R2, c[0x0][0x388] ;  /* 0x0000e200ff027b82 */ /* 0x000e220000000a00 */
[----:B------:R-:W1:Y:S07]  /*0090*/  LDCU.64 UR4, c[0x0][0x358] ;  /* 0x00006b00ff0477ac */ /* 0x000e6e0008000a00 */
[----:B------:R-:W2:Y:S08]  /*00a0*/  LDC.64 R4, c[0x0][0x390] ;  /* 0x0000e400ff047b82 */ /* 0x000eb00000000a00 */
[----:B------:R-:W3:Y:S01]  /*00b0*/  LDC.64 R6, c[0x0][0x398] ;  /* 0x0000e600ff067b82 */ /* 0x000ee20000000a00 */
[----:B0-----:R-:W-:-:S06]  /*00c0*/  IMAD.WIDE R2, R9, 0x4, R2 ;  /* 0x0000000409027825 */ /* 0x001fcc00078e0202 */
[----:B-1----:R-:W4:Y:S01]  /*00d0*/  LDG.E R2, desc[UR4][R2.64] ;  /* 0x0000000402027981 */ /* 0x002f22000c1e1900 */
[----:B--2---:R-:W-:-:S06]  /*00e0*/  IMAD.WIDE R4, R9, 0x4, R4 ;  /* 0x0000000409047825 */ /* 0x004fcc00078e0204 */
[----:B------:R-:W4:Y:S01]  /*00f0*/  LDG.E R5, desc[UR4][R4.64] ;  /* 0x0000000404057981 */ /* 0x000f22000c1e1900 */
[----:B---3--:R-:W-:-:S04]  /*0100*/  IMAD.WIDE R6, R9, 0x4, R6 ;  /* 0x0000000409067825 */ /* 0x008fc800078e0206 */
[----:B----4-:R-:W-:-:S05]  /*0110*/  FADD R9, R2, R5 ;  /* 0x0000000502097221 */ /* 0x010fca0000000000 */
[----:B------:R-:W-:Y:S01]  /*0120*/  STG.E desc[UR4][R6.64], R9 ;  /* 0x0000000906007986 */ /* 0x000fe2000c101904 */
[----:B------:R-:W-:Y:S05]  /*0130*/  EXIT ;  /* 0x000000000000794d */ /* 0x000fea0003800000 */
.L_x_0:
[----:B------:R-:W-:-:S00]  /*0140*/  BRA `(.L_x_0) ;  /* 0xfffffffc00fc7947 */ /* 0x000fc0000383ffff */
[----:B------:R-:W-:-:S00]  /*0150*/  NOP ;  /* 0x0000000000007918 */ /* 0x000fc00000000000 */
        /* <DEDUP_REMOVED lines=10> */
.L_x_1:


//--------------------- .nv.shared.reserved.0     --------------------------
	.section	.nv.shared.reserved.0,"aw",@nobits
	.weak		__nv_reservedSMEM_offset_0_alias
	.size		__nv_reservedSMEM_offset_0_alias, 0, 64
	.other		__nv_reservedSMEM_offset_0_alias,@"STO_CUDA_RESERVED_SHARED STV_DEFAULT"
__nv_reservedSMEM_offset_0_alias:
	.zero		0
	.zero		64


//--------------------- .nv.constant0._Z7vec_addiPKfS0_Pf --------------------------
	.section	.nv.constant0._Z7vec_addiPKfS0_Pf,"a",@progbits
	.sectionflags	@""
	.align	4
.nv.constant0._Z7vec_addiPKfS0_Pf:
	.zero		928


//--------------------- SYMBOLS --------------------------

	.type		.nv.reservedSmem.offset0,@object
	.size		.nv.reservedSmem.offset0,0x4
